//
// Generated by NVIDIA NVVM Compiler
//
// Compiler Build ID: CL-36424714
// Cuda compilation tools, release 13.0, V13.0.88
// Based on NVVM 20.0.0
//

.version 9.0
.target sm_100
.address_size 64

	// .globl	_Z27interveMatriz_compartilhadaPfS_ii
// _ZZ27interveMatriz_compartilhadaPfS_iiE4buff has been demoted

.visible .entry _Z27interveMatriz_compartilhadaPfS_ii(
	.param .u64 .ptr .align 1 _Z27interveMatriz_compartilhadaPfS_ii_param_0,
	.param .u64 .ptr .align 1 _Z27interveMatriz_compartilhadaPfS_ii_param_1,
	.param .u32 _Z27interveMatriz_compartilhadaPfS_ii_param_2,
	.param .u32 _Z27interveMatriz_compartilhadaPfS_ii_param_3
)
{
	.reg .b32 	%r<74>;
	.reg .b32 	%f<33>;
	.reg .b64 	%rd<69>;
	// demoted variable
	.shared .align 4 .b8 _ZZ27interveMatriz_compartilhadaPfS_iiE4buff[1024];
	ld.param.u64 	%rd1, [_Z27interveMatriz_compartilhadaPfS_ii_param_0];
	ld.param.u64 	%rd2, [_Z27interveMatriz_compartilhadaPfS_ii_param_1];
	ld.param.u32 	%r1, [_Z27interveMatriz_compartilhadaPfS_ii_param_2];
	cvta.to.global.u64 	%rd3, %rd2;
	cvta.to.global.u64 	%rd4, %rd1;
	mov.u32 	%r2, %ntid.x;
	mov.u32 	%r3, %ctaid.x;
	mov.u32 	%r4, %tid.x;
	mad.lo.s32 	%r5, %r2, %r3, %r4;
	mov.u32 	%r6, %ntid.y;
	mov.u32 	%r7, %ctaid.y;
	mov.u32 	%r8, %tid.y;
	mad.lo.s32 	%r9, %r6, %r7, %r8;
	mov.u32 	%r10, %nctaid.y;
	mov.u32 	%r11, %nctaid.x;
	mad.lo.s32 	%r12, %r9, %r1, %r5;
	shl.b32 	%r13, %r8, 6;
	mov.u32 	%r14, _ZZ27interveMatriz_compartilhadaPfS_iiE4buff;
	add.s32 	%r15, %r14, %r13;
	mul.wide.u32 	%rd5, %r12, 4;
	add.s64 	%rd6, %rd3, %rd5;
	ld.global.f32 	%f1, [%rd6];
	shl.b32 	%r16, %r4, 2;
	add.s32 	%r17, %r15, %r16;
	st.shared.f32 	[%r17], %f1;
	mul.lo.s32 	%r18, %r2, %r11;
	add.s32 	%r19, %r12, %r18;
	mul.wide.u32 	%rd7, %r19, 4;
	add.s64 	%rd8, %rd3, %rd7;
	ld.global.f32 	%f2, [%rd8];
	shl.b32 	%r20, %r2, 2;
	add.s32 	%r21, %r17, %r20;
	st.shared.f32 	[%r21], %f2;
	add.s32 	%r22, %r19, %r18;
	mul.wide.u32 	%rd9, %r22, 4;
	add.s64 	%rd10, %rd3, %rd9;
	ld.global.f32 	%f3, [%rd10];
	add.s32 	%r23, %r21, %r20;
	st.shared.f32 	[%r23], %f3;
	add.s32 	%r24, %r22, %r18;
	mul.wide.u32 	%rd11, %r24, 4;
	add.s64 	%rd12, %rd3, %rd11;
	ld.global.f32 	%f4, [%rd12];
	add.s32 	%r25, %r23, %r20;
	st.shared.f32 	[%r25], %f4;
	mul.lo.s32 	%r26, %r6, %r10;
	add.s32 	%r27, %r26, %r9;
	mad.lo.s32 	%r28, %r27, %r1, %r5;
	shl.b32 	%r29, %r6, 6;
	mul.wide.u32 	%rd13, %r28, 4;
	add.s64 	%rd14, %rd3, %rd13;
	ld.global.f32 	%f5, [%rd14];
	add.s32 	%r30, %r17, %r29;
	st.shared.f32 	[%r30], %f5;
	add.s32 	%r31, %r28, %r18;
	mul.wide.u32 	%rd15, %r31, 4;
	add.s64 	%rd16, %rd3, %rd15;
	ld.global.f32 	%f6, [%rd16];
	add.s32 	%r32, %r30, %r20;
	st.shared.f32 	[%r32], %f6;
	add.s32 	%r33, %r31, %r18;
	mul.wide.u32 	%rd17, %r33, 4;
	add.s64 	%rd18, %rd3, %rd17;
	ld.global.f32 	%f7, [%rd18];
	add.s32 	%r34, %r32, %r20;
	st.shared.f32 	[%r34], %f7;
	add.s32 	%r35, %r33, %r18;
	mul.wide.u32 	%rd19, %r35, 4;
	add.s64 	%rd20, %rd3, %rd19;
	ld.global.f32 	%f8, [%rd20];
	add.s32 	%r36, %r34, %r20;
	st.shared.f32 	[%r36], %f8;
	add.s32 	%r37, %r27, %r26;
	mad.lo.s32 	%r38, %r37, %r1, %r5;
	mul.wide.u32 	%rd21, %r38, 4;
	add.s64 	%rd22, %rd3, %rd21;
	ld.global.f32 	%f9, [%rd22];
	add.s32 	%r39, %r30, %r29;
	st.shared.f32 	[%r39], %f9;
	add.s32 	%r40, %r38, %r18;
	mul.wide.u32 	%rd23, %r40, 4;
	add.s64 	%rd24, %rd3, %rd23;
	ld.global.f32 	%f10, [%rd24];
	add.s32 	%r41, %r39, %r20;
	st.shared.f32 	[%r41], %f10;
	add.s32 	%r42, %r40, %r18;
	mul.wide.u32 	%rd25, %r42, 4;
	add.s64 	%rd26, %rd3, %rd25;
	ld.global.f32 	%f11, [%rd26];
	add.s32 	%r43, %r41, %r20;
	st.shared.f32 	[%r43], %f11;
	add.s32 	%r44, %r42, %r18;
	mul.wide.u32 	%rd27, %r44, 4;
	add.s64 	%rd28, %rd3, %rd27;
	ld.global.f32 	%f12, [%rd28];
	add.s32 	%r45, %r43, %r20;
	st.shared.f32 	[%r45], %f12;
	add.s32 	%r46, %r37, %r26;
	mad.lo.s32 	%r47, %r46, %r1, %r5;
	mul.wide.u32 	%rd29, %r47, 4;
	add.s64 	%rd30, %rd3, %rd29;
	ld.global.f32 	%f13, [%rd30];
	add.s32 	%r48, %r39, %r29;
	st.shared.f32 	[%r48], %f13;
	add.s32 	%r49, %r47, %r18;
	mul.wide.u32 	%rd31, %r49, 4;
	add.s64 	%rd32, %rd3, %rd31;
	ld.global.f32 	%f14, [%rd32];
	add.s32 	%r50, %r48, %r20;
	st.shared.f32 	[%r50], %f14;
	add.s32 	%r51, %r49, %r18;
	mul.wide.u32 	%rd33, %r51, 4;
	add.s64 	%rd34, %rd3, %rd33;
	ld.global.f32 	%f15, [%rd34];
	add.s32 	%r52, %r50, %r20;
	st.shared.f32 	[%r52], %f15;
	add.s32 	%r53, %r51, %r18;
	mul.wide.u32 	%rd35, %r53, 4;
	add.s64 	%rd36, %rd3, %rd35;
	ld.global.f32 	%f16, [%rd36];
	add.s32 	%r54, %r52, %r20;
	st.shared.f32 	[%r54], %f16;
	bar.sync 	0;
	ld.shared.f32 	%f17, [%r17];
	mad.lo.s32 	%r55, %r5, %r1, %r9;
	mul.wide.u32 	%rd37, %r55, 4;
	add.s64 	%rd38, %rd4, %rd37;
	st.global.f32 	[%rd38], %f17;
	ld.shared.f32 	%f18, [%r21];
	add.s32 	%r56, %r18, %r5;
	mad.lo.s32 	%r57, %r56, %r1, %r9;
	mul.wide.u32 	%rd39, %r57, 4;
	add.s64 	%rd40, %rd4, %rd39;
	st.global.f32 	[%rd40], %f18;
	ld.shared.f32 	%f19, [%r23];
	add.s32 	%r58, %r56, %r18;
	mad.lo.s32 	%r59, %r58, %r1, %r9;
	mul.wide.u32 	%rd41, %r59, 4;
	add.s64 	%rd42, %rd4, %rd41;
	st.global.f32 	[%rd42], %f19;
	ld.shared.f32 	%f20, [%r25];
	add.s32 	%r60, %r58, %r18;
	mad.lo.s32 	%r61, %r60, %r1, %r9;
	mul.wide.u32 	%rd43, %r61, 4;
	add.s64 	%rd44, %rd4, %rd43;
	st.global.f32 	[%rd44], %f20;
	ld.shared.f32 	%f21, [%r30];
	add.s32 	%r62, %r55, %r26;
	mul.wide.u32 	%rd45, %r62, 4;
	add.s64 	%rd46, %rd4, %rd45;
	st.global.f32 	[%rd46], %f21;
	ld.shared.f32 	%f22, [%r32];
	add.s32 	%r63, %r57, %r26;
	mul.wide.u32 	%rd47, %r63, 4;
	add.s64 	%rd48, %rd4, %rd47;
	st.global.f32 	[%rd48], %f22;
	ld.shared.f32 	%f23, [%r34];
	add.s32 	%r64, %r59, %r26;
	mul.wide.u32 	%rd49, %r64, 4;
	add.s64 	%rd50, %rd4, %rd49;
	st.global.f32 	[%rd50], %f23;
	ld.shared.f32 	%f24, [%r36];
	add.s32 	%r65, %r61, %r26;
	mul.wide.u32 	%rd51, %r65, 4;
	add.s64 	%rd52, %rd4, %rd51;
	st.global.f32 	[%rd52], %f24;
	ld.shared.f32 	%f25, [%r39];
	add.s32 	%r66, %r62, %r26;
	mul.wide.u32 	%rd53, %r66, 4;
	add.s64 	%rd54, %rd4, %rd53;
	st.global.f32 	[%rd54], %f25;
	ld.shared.f32 	%f26, [%r41];
	add.s32 	%r67, %r63, %r26;
	mul.wide.u32 	%rd55, %r67, 4;
	add.s64 	%rd56, %rd4, %rd55;
	st.global.f32 	[%rd56], %f26;
	ld.shared.f32 	%f27, [%r43];
	add.s32 	%r68, %r64, %r26;
	mul.wide.u32 	%rd57, %r68, 4;
	add.s64 	%rd58, %rd4, %rd57;
	st.global.f32 	[%rd58], %f27;
	ld.shared.f32 	%f28, [%r45];
	add.s32 	%r69, %r65, %r26;
	mul.wide.u32 	%rd59, %r69, 4;
	add.s64 	%rd60, %rd4, %rd59;
	st.global.f32 	[%rd60], %f28;
	ld.shared.f32 	%f29, [%r48];
	add.s32 	%r70, %r66, %r26;
	mul.wide.u32 	%rd61, %r70, 4;
	add.s64 	%rd62, %rd4, %rd61;
	st.global.f32 	[%rd62], %f29;
	ld.shared.f32 	%f30, [%r50];
	add.s32 	%r71, %r67, %r26;
	mul.wide.u32 	%rd63, %r71, 4;
	add.s64 	%rd64, %rd4, %rd63;
	st.global.f32 	[%rd64], %f30;
	ld.shared.f32 	%f31, [%r52];
	add.s32 	%r72, %r68, %r26;
	mul.wide.u32 	%rd65, %r72, 4;
	add.s64 	%rd66, %rd4, %rd65;
	st.global.f32 	[%rd66], %f31;
	ld.shared.f32 	%f32, [%r54];
	add.s32 	%r73, %r69, %r26;
	mul.wide.u32 	%rd67, %r73, 4;
	add.s64 	%rd68, %rd4, %rd67;
	st.global.f32 	[%rd68], %f32;
	ret;

}


// ===== COMPILED SASS (sm_100) =====

	.target	sm_100

	.elftype	@"ET_EXEC"


//--------------------- .note.nv.tkinfo           --------------------------
	.section	.note.nv.tkinfo,"",@"SHT_NOTE"
	.sectionflags	@"SHF_NOTE_NV_TKINFO"
	.tkinfo
        /*0018*/ 	.word	0x00000002
        /*0030*/ 	.string	""
        /*0030*/ 	.string	"ptxas"
        /*0030*/ 	.string	"Cuda compilation tools, release 13.0, V13.0.88"
        /*0030*/ 	.string	"Build cuda_13.0.r13.0/compiler.36424714_0"
        /*0030*/ 	.string	"-arch sm_100 -m 64 "



//--------------------- .note.nv.cuinfo           --------------------------
	.section	.note.nv.cuinfo,"",@"SHT_NOTE"
	.sectionflags	@"SHF_NOTE_NV_CUINFO"
        /*0018*/ 	.short	0x0002
        /*001a*/ 	.short	0x0064
        /*001c*/ 	.short	0x0082
	.zero		2


//--------------------- .nv.info                  --------------------------
	.section	.nv.info,"",@"SHT_CUDA_INFO"
	.align	4


	//----- nvinfo : EIATTR_REGCOUNT
	.align		4
        /*0000*/ 	.byte	0x04, 0x2f
        /*0002*/ 	.short	(.L_1 - .L_0)
	.align		4
.L_0:
        /*0004*/ 	.word	index@(_Z27interveMatriz_compartilhadaPfS_ii)
        /*0008*/ 	.word	0x00000020


	//----- nvinfo : EIATTR_FRAME_SIZE
	.align		4
.L_1:
        /*000c*/ 	.byte	0x04, 0x11
        /*000e*/ 	.short	(.L_3 - .L_2)
	.align		4
.L_2:
        /*0010*/ 	.word	index@(_Z27interveMatriz_compartilhadaPfS_ii)
        /*0014*/ 	.word	0x00000000


	//----- nvinfo : EIATTR_MIN_STACK_SIZE
	.align		4
.L_3:
        /*0018*/ 	.byte	0x04, 0x12
        /*001a*/ 	.short	(.L_5 - .L_4)
	.align		4
.L_4:
        /*001c*/ 	.word	index@(_Z27interveMatriz_compartilhadaPfS_ii)
        /*0020*/ 	.word	0x00000000
.L_5:


//--------------------- .nv.compat                --------------------------
	.section	.nv.compat,"",@"SHT_CUDA_COMPAT_INFO"
	.align	4
        /*0000*/ 	.byte	0x02, 0x09, 0x00, 0x00, 0x02, 0x02, 0x01, 0x00, 0x02, 0x05, 0x05, 0x00, 0x03, 0x07, 0x01, 0x01
        /*0010*/ 	.byte	0x02, 0x03, 0x00, 0x00, 0x02, 0x06, 0x01, 0x00, 0x04, 0x0b, 0x08, 0x00, 0x09, 0x00, 0x00, 0x00
        /*0020*/ 	.byte	0x00, 0x00, 0x00, 0x00


//--------------------- .nv.info._Z27interveMatriz_compartilhadaPfS_ii --------------------------
	.section	.nv.info._Z27interveMatriz_compartilhadaPfS_ii,"",@"SHT_CUDA_INFO"
	.sectionflags	@""
	.align	4


	//----- nvinfo : EIATTR_CUDA_API_VERSION
	.align		4
        /*0000*/ 	.byte	0x04, 0x37
        /*0002*/ 	.short	(.L_7 - .L_6)
.L_6:
        /*0004*/ 	.word	0x00000082


	//----- nvinfo : EIATTR_KPARAM_INFO
	.align		4
.L_7:
        /*0008*/ 	.byte	0x04, 0x17
        /*000a*/ 	.short	(.L_9 - .L_8)
.L_8:
        /*000c*/ 	.word	0x00000000
        /*0010*/ 	.short	0x0003
        /*0012*/ 	.short	0x0014
        /*0014*/ 	.byte	0x00, 0xf0, 0x11, 0x00


	//----- nvinfo : EIATTR_KPARAM_INFO
	.align		4
.L_9:
        /*0018*/ 	.byte	0x04, 0x17
        /*001a*/ 	.short	(.L_11 - .L_10)
.L_10:
        /*001c*/ 	.word	0x00000000
        /*0020*/ 	.short	0x0002
        /*0022*/ 	.short	0x0010
        /*0024*/ 	.byte	0x00, 0xf0, 0x11, 0x00


	//----- nvinfo : EIATTR_KPARAM_INFO
	.align		4
.L_11:
        /*0028*/ 	.byte	0x04, 0x17
        /*002a*/ 	.short	(.L_13 - .L_12)
.L_12:
        /*002c*/ 	.word	0x00000000
        /*0030*/ 	.short	0x0001
        /*0032*/ 	.short	0x0008
        /*0034*/ 	.byte	0x00, 0xf5, 0x21, 0x00


	//----- nvinfo : EIATTR_KPARAM_INFO
	.align		4
.L_13:
        /*0038*/ 	.byte	0x04, 0x17
        /*003a*/ 	.short	(.L_15 - .L_14)
.L_14:
        /*003c*/ 	.word	0x00000000
        /*0040*/ 	.short	0x0000
        /*0042*/ 	.short	0x0000
        /*0044*/ 	.byte	0x00, 0xf5, 0x21, 0x00


	//----- nvinfo : EIATTR_SPARSE_MMA_MASK
	.align		4
.L_15:
        /*0048*/ 	.byte	0x03, 0x50
        /*004a*/ 	.short	0x0000


	//----- nvinfo : EIATTR_MAXREG_COUNT
	.align		4
        /*004c*/ 	.byte	0x03, 0x1b
        /*004e*/ 	.short	0x00ff


	//----- nvinfo : EIATTR_NUM_BARRIERS
	.align		4
        /*0050*/ 	.byte	0x02, 0x4c
        /*0052*/ 	.byte	0x01
	.zero		1


	//----- nvinfo : EIATTR_MERCURY_ISA_VERSION
	.align		4
        /*0054*/ 	.byte	0x03, 0x5f
        /*0056*/ 	.short	0x0101


	//----- nvinfo : EIATTR_VRC_CTA_INIT_COUNT
	.align		4
        /*0058*/ 	.byte	0x02, 0x4a
	.zero		1
	.zero		1


	//----- nvinfo : EIATTR_EXIT_INSTR_OFFSETS
	.align		4
        /*005c*/ 	.byte	0x04, 0x1c
        /*005e*/ 	.short	(.L_17 - .L_16)


	//   ....[0]....
.L_16:
        /*0060*/ 	.word	0x00000aa0


	//----- nvinfo : EIATTR_CBANK_PARAM_SIZE
	.align		4
.L_17:
        /*0064*/ 	.byte	0x03, 0x19
        /*0066*/ 	.short	0x0018


	//----- nvinfo : EIATTR_PARAM_CBANK
	.align		4
        /*0068*/ 	.byte	0x04, 0x0a
        /*006a*/ 	.short	(.L_19 - .L_18)
	.align		4
.L_18:
        /*006c*/ 	.word	index@(.nv.constant0._Z27interveMatriz_compartilhadaPfS_ii)
        /*0070*/ 	.short	0x0380
        /*0072*/ 	.short	0x0018


	//----- nvinfo : EIATTR_SW_WAR
	.align		4
.L_19:
        /*0074*/ 	.byte	0x04, 0x36
        /*0076*/ 	.short	(.L_21 - .L_20)
.L_20:
        /*0078*/ 	.word	0x00000008
.L_21:


//--------------------- .nv.callgraph             --------------------------
	.section	.nv.callgraph,"",@"SHT_CUDA_CALLGRAPH"
	.align	4
	.sectionentsize	8
	.align		4
        /*0000*/ 	.word	0x00000000
	.align		4
        /*0004*/ 	.word	0xffffffff
	.align		4
        /*0008*/ 	.word	0x00000000
	.align		4
        /*000c*/ 	.word	0xfffffffe
	.align		4
        /*0010*/ 	.word	0x00000000
	.align		4
        /*0014*/ 	.word	0xfffffffd
	.align		4
        /*0018*/ 	.word	0x00000000
	.align		4
        /*001c*/ 	.word	0xfffffffc


//--------------------- .text._Z27interveMatriz_compartilhadaPfS_ii --------------------------
	.section	.text._Z27interveMatriz_compartilhadaPfS_ii,"ax",@progbits
	.align	128
        .global         _Z27interveMatriz_compartilhadaPfS_ii
        .type           _Z27interveMatriz_compartilhadaPfS_ii,@function
        .size           _Z27interveMatriz_compartilhadaPfS_ii,(.L_x_1 - _Z27interveMatriz_compartilhadaPfS_ii)
        .other          _Z27interveMatriz_compartilhadaPfS_ii,@"STO_CUDA_ENTRY STV_DEFAULT"
_Z27interveMatriz_compartilhadaPfS_ii:
.text._Z27interveMatriz_compartilhadaPfS_ii:
[----:B------:R-:W-:Y:S01]  /*0000*/  LDC R1, c[0x0][0x37c] ;  /* 0x0000df00ff017b82 */ /* 0x000fe20000000800 */
[----:B------:R-:W0:Y:S07]  /*0010*/  S2R R28, SR_TID.X ;  /* 0x00000000001c7919 */ /* 0x000e2e0000002100 */
[----:B------:R-:W0:Y:S01]  /*0020*/  LDC R25, c[0x0][0x360] ;  /* 0x0000d800ff197b82 */ /* 0x000e220000000800 */
[----:B------:R-:W1:Y:S01]  /*0030*/  LDCU UR10, c[0x0][0x390] ;  /* 0x00007200ff0a77ac */ /* 0x000e620008000800 */
[----:B------:R-:W2:Y:S01]  /*0040*/  S2R R26, SR_TID.Y ;  /* 0x00000000001a7919 */ /* 0x000ea20000002200 */
[----:B------:R-:W3:Y:S05]  /*0050*/  LDCU.64 UR6, c[0x0][0x358] ;  /* 0x00006b00ff0677ac */ /* 0x000eea0008000a00 */
[----:B------:R-:W0:Y:S08]  /*0060*/  S2UR UR4, SR_CTAID.X ;  /* 0x00000000000479c3 */ /* 0x000e300000002500 */
[----:B------:R-:W2:Y:S08]  /*0070*/  S2UR UR5, SR_CTAID.Y ;  /* 0x00000000000579c3 */ /* 0x000eb00000002600 */
[----:B------:R-:W2:Y:S01]  /*0080*/  LDC R9, c[0x0][0x364] ;  /* 0x0000d900ff097b82 */ /* 0x000ea20000000800 */
[----:B------:R-:W4:Y:S01]  /*0090*/  LDCU UR8, c[0x0][0x374] ;  /* 0x00006e80ff0877ac */ /* 0x000f220008000800 */
[----:B------:R-:W5:Y:S06]  /*00a0*/  LDCU UR9, c[0x0][0x370] ;  /* 0x00006e00ff0977ac */ /* 0x000f6c0008000800 */
[----:B------:R-:W3:Y:S01]  /*00b0*/  LDC.64 R12, c[0x0][0x388] ;  /* 0x0000e200ff0c7b82 */ /* 0x000ee20000000a00 */
[----:B0-----:R-:W-:-:S02]  /*00c0*/  IMAD R0, R25, UR4, R28 ;  /* 0x0000000419007c24 */ /* 0x001fc4000f8e021c */
[----:B--2---:R-:W-:-:S04]  /*00d0*/  IMAD R11, R9, UR5, R26 ;  /* 0x00000005090b7c24 */ /* 0x004fc8000f8e021a */
[----:B-1----:R-:W-:Y:S02]  /*00e0*/  IMAD R2, R11, UR10, R0 ;  /* 0x0000000a0b027c24 */ /* 0x002fe4000f8e0200 */
[----:B----4-:R-:W-:Y:S02]  /*00f0*/  IMAD R3, R9, UR8, R11 ;  /* 0x0000000809037c24 */ /* 0x010fe4000f8e020b */
[----:B---3--:R-:W-:-:S04]  /*0100*/  IMAD.WIDE.U32 R22, R2, 0x4, R12 ;  /* 0x0000000402167825 */ /* 0x008fc800078e000c */
[----:B-----5:R-:W-:Y:S02]  /*0110*/  IMAD R2, R25, UR9, R2 ;  /* 0x0000000919027c24 */ /* 0x020fe4000f8e0202 */
[----:B------:R-:W-:Y:S01]  /*0120*/  IMAD R7, R3, UR10, R0 ;  /* 0x0000000a03077c24 */ /* 0x000fe2000f8e0200 */
[----:B------:R-:W2:Y:S01]  /*0130*/  LDG.E R22, desc[UR6][R22.64] ;  /* 0x0000000616167981 */ /* 0x000ea2000c1e1900 */
[----:B------:R-:W-:Y:S02]  /*0140*/  IMAD R19, R9, UR8, R3 ;  /* 0x0000000809137c24 */ /* 0x000fe4000f8e0203 */
[C---:B------:R-:W-:Y:S02]  /*0150*/  IMAD R6, R25.reuse, UR9, R2 ;  /* 0x0000000919067c24 */ /* 0x040fe4000f8e0202 */
[----:B------:R-:W-:Y:S02]  /*0160*/  IMAD R18, R25, UR9, R7 ;  /* 0x0000000919127c24 */ /* 0x000fe4000f8e0207 */
[----:B------:R-:W-:-:S02]  /*0170*/  IMAD R27, R9, UR8, R19 ;  /* 0x00000008091b7c24 */ /* 0x000fc4000f8e0213 */
[----:B------:R-:W-:-:S04]  /*0180*/  IMAD.WIDE.U32 R4, R2, 0x4, R12 ;  /* 0x0000000402047825 */ /* 0x000fc800078e000c */
[----:B------:R-:W-:Y:S01]  /*0190*/  IMAD.WIDE.U32 R16, R6, 0x4, R12 ;  /* 0x0000000406107825 */ /* 0x000fe200078e000c */
[----:B------:R0:W3:Y:S03]  /*01a0*/  LDG.E R24, desc[UR6][R4.64] ;  /* 0x0000000604187981 */ /* 0x0000e6000c1e1900 */
[----:B------:R-:W-:Y:S01]  /*01b0*/  IMAD R8, R19, UR10, R0 ;  /* 0x0000000a13087c24 */ /* 0x000fe2000f8e0200 */
[----:B------:R1:W4:Y:S01]  /*01c0*/  LDG.E R23, desc[UR6][R16.64] ;  /* 0x0000000610177981 */ /* 0x000322000c1e1900 */
[----:B------:R-:W-:-:S04]  /*01d0*/  IMAD.WIDE.U32 R14, R18, 0x4, R12 ;  /* 0x00000004120e7825 */ /* 0x000fc800078e000c */
[C---:B------:R-:W-:Y:S01]  /*01e0*/  IMAD R21, R25.reuse, UR9, R6 ;  /* 0x0000000919157c24 */ /* 0x040fe2000f8e0206 */
[----:B------:R5:W4:Y:S01]  /*01f0*/  LDG.E R10, desc[UR6][R14.64] ;  /* 0x000000060e0a7981 */ /* 0x000b22000c1e1900 */
[----:B------:R-:W-:Y:S02]  /*0200*/  IMAD R18, R25, UR9, R18 ;  /* 0x0000000919127c24 */ /* 0x000fe4000f8e0212 */
[----:B------:R-:W-:-:S04]  /*0210*/  IMAD.WIDE.U32 R2, R7, 0x4, R12 ;  /* 0x0000000407027825 */ /* 0x000fc800078e000c */
[----:B------:R-:W-:Y:S02]  /*0220*/  IMAD R27, R27, UR10, R0 ;  /* 0x0000000a1b1b7c24 */ /* 0x000fe4000f8e0200 */
[--C-:B------:R-:W-:Y:S01]  /*0230*/  IMAD.WIDE.U32 R6, R8, 0x4, R12.reuse ;  /* 0x0000000408067825 */ /* 0x100fe200078e000c */
[----:B------:R-:W4:Y:S03]  /*0240*/  LDG.E R2, desc[UR6][R2.64] ;  /* 0x0000000602027981 */ /* 0x000f26000c1e1900 */
[----:B------:R-:W-:Y:S02]  /*0250*/  IMAD.WIDE.U32 R20, R21, 0x4, R12 ;  /* 0x0000000415147825 */ /* 0x000fe400078e000c */
[----:B------:R-:W4:Y:S02]  /*0260*/  LDG.E R7, desc[UR6][R6.64] ;  /* 0x0000000606077981 */ /* 0x000f24000c1e1900 */
[----:B------:R-:W-:-:S02]  /*0270*/  IMAD R29, R25, UR9, R8 ;  /* 0x00000009191d7c24 */ /* 0x000fc4000f8e0208 */
[----:B------:R-:W-:Y:S01]  /*0280*/  IMAD R8, R25, UR9, R18 ;  /* 0x0000000919087c24 */ /* 0x000fe2000f8e0212 */
[----:B------:R-:W4:Y:S01]  /*0290*/  LDG.E R3, desc[UR6][R20.64] ;  /* 0x0000000614037981 */ /* 0x000f22000c1e1900 */
[----:B0-----:R-:W-:-:S04]  /*02a0*/  IMAD.WIDE.U32 R4, R18, 0x4, R12 ;  /* 0x0000000412047825 */ /* 0x001fc800078e000c */
[--C-:B-1----:R-:W-:Y:S02]  /*02b0*/  IMAD.WIDE.U32 R16, R27, 0x4, R12.reuse ;  /* 0x000000041b107825 */ /* 0x102fe400078e000c */
[----:B------:R-:W4:Y:S02]  /*02c0*/  LDG.E R5, desc[UR6][R4.64] ;  /* 0x0000000604057981 */ /* 0x000f24000c1e1900 */
[----:B------:R-:W-:-:S04]  /*02d0*/  IMAD.WIDE.U32 R18, R29, 0x4, R12 ;  /* 0x000000041d127825 */ /* 0x000fc800078e000c */
[----:B-----5:R-:W-:Y:S02]  /*02e0*/  IMAD.WIDE.U32 R14, R8, 0x4, R12 ;  /* 0x00000004080e7825 */ /* 0x020fe400078e000c */
[----:B------:R0:W5:Y:S02]  /*02f0*/  LDG.E R8, desc[UR6][R16.64] ;  /* 0x0000000610087981 */ /* 0x000164000c1e1900 */
[C---:B------:R-:W-:Y:S02]  /*0300*/  IMAD R29, R25.reuse, UR9, R29 ;  /* 0x00000009191d7c24 */ /* 0x040fe4000f8e021d */
[----:B------:R1:W5:Y:S04]  /*0310*/  LDG.E R6, desc[UR6][R14.64] ;  /* 0x000000060e067981 */ /* 0x000368000c1e1900 */
[----:B------:R1:W5:Y:S01]  /*0320*/  LDG.E R4, desc[UR6][R18.64] ;  /* 0x0000000612047981 */ /* 0x000362000c1e1900 */
[----:B0-----:R-:W-:-:S02]  /*0330*/  IMAD R16, R25, UR9, R27 ;  /* 0x0000000919107c24 */ /* 0x001fc4000f8e021b */
[C---:B------:R-:W-:Y:S02]  /*0340*/  IMAD R27, R25.reuse, UR9, R29 ;  /* 0x00000009191b7c24 */ /* 0x040fe4000f8e021d */
[----:B-1----:R-:W-:Y:S02]  /*0350*/  IMAD R14, R25, UR9, R16 ;  /* 0x00000009190e7c24 */ /* 0x002fe4000f8e0210 */
[----:B------:R-:W-:-:S04]  /*0360*/  IMAD.WIDE.U32 R20, R27, 0x4, R12 ;  /* 0x000000041b147825 */ /* 0x000fc800078e000c */
[----:B------:R-:W-:Y:S02]  /*0370*/  IMAD.WIDE.U32 R18, R29, 0x4, R12 ;  /* 0x000000041d127825 */ /* 0x000fe400078e000c */
[----:B------:R-:W5:Y:S02]  /*0380*/  LDG.E R20, desc[UR6][R20.64] ;  /* 0x0000000614147981 */ /* 0x000f64000c1e1900 */
[----:B------:R-:W-:Y:S02]  /*0390*/  IMAD R27, R25, UR9, R14 ;  /* 0x00000009191b7c24 */ /* 0x000fe4000f8e020e */
[--C-:B------:R-:W-:Y:S01]  /*03a0*/  IMAD.WIDE.U32 R16, R16, 0x4, R12.reuse ;  /* 0x0000000410107825 */ /* 0x100fe200078e000c */
[----:B------:R0:W5:Y:S03]  /*03b0*/  LDG.E R18, desc[UR6][R18.64] ;  /* 0x0000000612127981 */ /* 0x000166000c1e1900 */
[----:B------:R-:W-:-:S02]  /*03c0*/  IMAD.WIDE.U32 R14, R14, 0x4, R12 ;  /* 0x000000040e0e7825 */ /* 0x000fc400078e000c */
[----:B------:R-:W5:Y:S02]  /*03d0*/  LDG.E R16, desc[UR6][R16.64] ;  /* 0x0000000610107981 */ /* 0x000f64000c1e1900 */
[----:B------:R-:W-:Y:S02]  /*03e0*/  IMAD.WIDE.U32 R12, R27, 0x4, R12 ;  /* 0x000000041b0c7825 */ /* 0x000fe400078e000c */
[----:B------:R1:W5:Y:S04]  /*03f0*/  LDG.E R14, desc[UR6][R14.64] ;  /* 0x000000060e0e7981 */ /* 0x000368000c1e1900 */
[----:B------:R1:W5:Y:S01]  /*0400*/  LDG.E R12, desc[UR6][R12.64] ;  /* 0x000000060c0c7981 */ /* 0x000362000c1e1900 */
[----:B------:R-:W0:Y:S01]  /*0410*/  S2UR UR5, SR_CgaCtaId ;  /* 0x00000000000579c3 */ /* 0x000e220000008800 */
[----:B------:R-:W-:-:S02]  /*0420*/  UMOV UR4, 0x400 ;  /* 0x0000040000047882 */ /* 0x000fc40000000000 */
[----:B0-----:R-:W-:-:S06]  /*0430*/  ULEA UR4, UR5, UR4, 0x18 ;  /* 0x0000000405047291 */ /* 0x001fcc000f8ec0ff */
[----:B------:R-:W-:-:S04]  /*0440*/  LEA R19, R26, UR4, 0x6 ;  /* 0x000000041a137c11 */ /* 0x000fc8000f8e30ff */
[----:B------:R-:W-:-:S04]  /*0450*/  LEA R21, R28, R19, 0x2 ;  /* 0x000000131c157211 */ /* 0x000fc800078e10ff */
[-C--:B------:R-:W-:Y:S02]  /*0460*/  LEA R19, R25, R21.reuse, 0x2 ;  /* 0x0000001519137211 */ /* 0x080fe400078e10ff */
[----:B------:R-:W-:Y:S02]  /*0470*/  LEA R26, R9, R21, 0x6 ;  /* 0x00000015091a7211 */ /* 0x000fe400078e30ff */
[C---:B------:R-:W-:Y:S02]  /*0480*/  LEA R28, R25.reuse, R19, 0x2 ;  /* 0x00000013191c7211 */ /* 0x040fe400078e10ff */
[C---:B-1----:R-:W-:Y:S02]  /*0490*/  LEA R15, R25.reuse, R26, 0x2 ;  /* 0x0000001a190f7211 */ /* 0x042fe400078e10ff */
[C---:B------:R-:W-:Y:S02]  /*04a0*/  LEA R13, R25.reuse, R28, 0x2 ;  /* 0x0000001c190d7211 */ /* 0x040fe400078e10ff */
[----:B------:R-:W-:-:S02]  /*04b0*/  LEA R17, R25, R15, 0x2 ;  /* 0x0000000f19117211 */ /* 0x000fc400078e10ff */
[----:B------:R-:W-:Y:S02]  /*04c0*/  LEA R27, R9, R26, 0x6 ;  /* 0x0000001a091b7211 */ /* 0x000fe400078e30ff */
[----:B------:R-:W-:Y:S01]  /*04d0*/  LEA R29, R25, R17, 0x2 ;  /* 0x00000011191d7211 */ /* 0x000fe200078e10ff */
[----:B--2---:R0:W-:Y:S04]  /*04e0*/  STS [R21], R22 ;  /* 0x0000001615007388 */ /* 0x0041e80000000800 */
[----:B---3--:R-:W-:Y:S04]  /*04f0*/  STS [R19], R24 ;  /* 0x0000001813007388 */ /* 0x008fe80000000800 */
[----:B----4-:R1:W-:Y:S01]  /*0500*/  STS [R28], R23 ;  /* 0x000000171c007388 */ /* 0x0103e20000000800 */
[----:B0-----:R-:W-:-:S04]  /*0510*/  LEA R22, R9, R27, 0x6 ;  /* 0x0000001b09167211 */ /* 0x001fc800078e30ff */
[C---:B-1----:R-:W-:Y:S01]  /*0520*/  LEA R23, R25.reuse, R22, 0x2 ;  /* 0x0000001619177211 */ /* 0x042fe200078e10ff */
[----:B------:R-:W-:Y:S04]  /*0530*/  STS [R13], R3 ;  /* 0x000000030d007388 */ /* 0x000fe80000000800 */
[----:B------:R0:W-:Y:S04]  /*0540*/  STS [R26], R2 ;  /* 0x000000021a007388 */ /* 0x0001e80000000800 */
[----:B------:R-:W-:Y:S04]  /*0550*/  STS [R15], R10 ;  /* 0x0000000a0f007388 */ /* 0x000fe80000000800 */
[----:B------:R1:W-:Y:S01]  /*0560*/  STS [R17], R5 ;  /* 0x0000000511007388 */ /* 0x0003e20000000800 */
[----:B0-----:R-:W0:Y:S01]  /*0570*/  LDC.64 R2, c[0x0][0x380] ;  /* 0x0000e000ff027b82 */ /* 0x001e220000000a00 */
[----:B-1----:R-:W-:-:S02]  /*0580*/  LEA R5, R25, R27, 0x2 ;  /* 0x0000001b19057211 */ /* 0x002fc400078e10ff */
[----:B-----5:R-:W-:Y:S02]  /*0590*/  STS [R29], R6 ;  /* 0x000000061d007388 */ /* 0x020fe40000000800 */
[C---:B------:R-:W-:Y:S02]  /*05a0*/  LEA R24, R25.reuse, R5, 0x2 ;  /* 0x0000000519187211 */ /* 0x040fe400078e10ff */
[----:B------:R-:W-:Y:S02]  /*05b0*/  STS [R27], R7 ;  /* 0x000000071b007388 */ /* 0x000fe40000000800 */
[C---:B------:R-:W-:Y:S02]  /*05c0*/  LEA R10, R25.reuse, R24, 0x2 ;  /* 0x00000018190a7211 */ /* 0x040fe400078e10ff */
[----:B------:R1:W-:Y:S02]  /*05d0*/  STS [R5], R4 ;  /* 0x0000000405007388 */ /* 0x0003e40000000800 */
[----:B-1----:R-:W-:-:S02]  /*05e0*/  LEA R4, R25, R23, 0x2 ;  /* 0x0000001719047211 */ /* 0x002fc400078e10ff */
[----:B------:R1:W-:Y:S04]  /*05f0*/  STS [R24], R18 ;  /* 0x0000001218007388 */ /* 0x0003e80000000800 */
[----:B------:R-:W-:Y:S04]  /*0600*/  STS [R10], R20 ;  /* 0x000000140a007388 */ /* 0x000fe80000000800 */
[----:B------:R-:W-:Y:S01]  /*0610*/  STS [R22], R8 ;  /* 0x0000000816007388 */ /* 0x000fe20000000800 */
[----:B-1----:R-:W-:-:S03]  /*0620*/  LEA R18, R25, R4, 0x2 ;  /* 0x0000000419127211 */ /* 0x002fc600078e10ff */
[----:B------:R-:W-:Y:S04]  /*0630*/  STS [R23], R16 ;  /* 0x0000001017007388 */ /* 0x000fe80000000800 */
[----:B------:R-:W-:Y:S04]  /*0640*/  STS [R4], R14 ;  /* 0x0000000e04007388 */ /* 0x000fe80000000800 */
[----:B------:R-:W-:Y:S01]  /*0650*/  STS [R18], R12 ;  /* 0x0000000c12007388 */ /* 0x000fe20000000800 */
[----:B------:R-:W-:Y:S06]  /*0660*/  BAR.SYNC.DEFER_BLOCKING 0x0 ;  /* 0x0000000000007b1d */ /* 0x000fec0000010000 */
[----:B------:R1:W2:Y:S04]  /*0670*/  LDS R14, [R21] ;  /* 0x00000000150e7984 */ /* 0x0002a80000000800 */
[----:B------:R-:W3:Y:S04]  /*0680*/  LDS R19, [R19] ;  /* 0x0000000013137984 */ /* 0x000ee80000000800 */
[----:B------:R-:W4:Y:S04]  /*0690*/  LDS R28, [R28] ;  /* 0x000000001c1c7984 */ /* 0x000f280000000800 */
[----:B------:R5:W4:Y:S04]  /*06a0*/  LDS R20, [R13] ;  /* 0x000000000d147984 */ /* 0x000b280000000800 */
[----:B------:R-:W4:Y:S04]  /*06b0*/  LDS R26, [R26] ;  /* 0x000000001a1a7984 */ /* 0x000f280000000800 */
[----:B------:R-:W4:Y:S01]  /*06c0*/  LDS R15, [R15] ;  /* 0x000000000f0f7984 */ /* 0x000f220000000800 */
[----:B-1----:R-:W-:-:S03]  /*06d0*/  IMAD R21, R0, UR10, R11 ;  /* 0x0000000a00157c24 */ /* 0x002fc6000f8e020b */
[----:B------:R-:W1:Y:S04]  /*06e0*/  LDS R17, [R17] ;  /* 0x0000000011117984 */ /* 0x000e680000000800 */
[----:B------:R-:W1:Y:S01]  /*06f0*/  LDS R29, [R29] ;  /* 0x000000001d1d7984 */ /* 0x000e620000000800 */
[----:B0-----:R-:W-:-:S03]  /*0700*/  IMAD.WIDE.U32 R6, R21, 0x4, R2 ;  /* 0x0000000415067825 */ /* 0x001fc600078e0002 */
[----:B------:R-:W0:Y:S04]  /*0710*/  LDS R27, [R27] ;  /* 0x000000001b1b7984 */ /* 0x000e280000000800 */
[----:B------:R-:W0:Y:S04]  /*0720*/  LDS R5, [R5] ;  /* 0x0000000005057984 */ /* 0x000e280000000800 */
[----:B------:R-:W0:Y:S01]  /*0730*/  LDS R24, [R24] ;  /* 0x0000000018187984 */ /* 0x000e220000000800 */
[----:B------:R-:W-:-:S03]  /*0740*/  IMAD R0, R25, UR9, R0 ;  /* 0x0000000919007c24 */ /* 0x000fc6000f8e0200 */
[----:B------:R-:W0:Y:S04]  /*0750*/  LDS R10, [R10] ;  /* 0x000000000a0a7984 */ /* 0x000e280000000800 */
[----:B------:R-:W0:Y:S04]  /*0760*/  LDS R22, [R22] ;  /* 0x0000000016167984 */ /* 0x000e280000000800 */
[----:B------:R-:W0:Y:S04]  /*0770*/  LDS R23, [R23] ;  /* 0x0000000017177984 */ /* 0x000e280000000800 */
[----:B--2---:R2:W-:Y:S04]  /*0780*/  STG.E desc[UR6][R6.64], R14 ;  /* 0x0000000e06007986 */ /* 0x0045e8000c101906 */
[----:B------:R-:W0:Y:S01]  /*0790*/  LDS R4, [R4] ;  /* 0x0000000004047984 */ /* 0x000e220000000800 */
[----:B------:R-:W-:-:S03]  /*07a0*/  IMAD R8, R25, UR9, R0 ;  /* 0x0000000919087c24 */ /* 0x000fc6000f8e0200 */
[----:B------:R-:W0:Y:S01]  /*07b0*/  LDS R14, [R18] ;  /* 0x00000000120e7984 */ /* 0x000e220000000800 */
[----:B------:R-:W-:Y:S02]  /*07c0*/  IMAD R0, R0, UR10, R11 ;  /* 0x0000000a00007c24 */ /* 0x000fe4000f8e020b */
[----:B------:R-:W-:Y:S02]  /*07d0*/  IMAD R16, R25, UR9, R8 ;  /* 0x0000000919107c24 */ /* 0x000fe4000f8e0208 */
[----:B-----5:R-:W-:-:S04]  /*07e0*/  IMAD.WIDE.U32 R12, R0, 0x4, R2 ;  /* 0x00000004000c7825 */ /* 0x020fc800078e0002 */
[--C-:B------:R-:W-:Y:S02]  /*07f0*/  IMAD R8, R8, UR10, R11.reuse ;  /* 0x0000000a08087c24 */ /* 0x100fe4000f8e020b */
[----:B------:R-:W-:Y:S01]  /*0800*/  IMAD R11, R16, UR10, R11 ;  /* 0x0000000a100b7c24 */ /* 0x000fe2000f8e020b */
[----:B---3--:R3:W-:Y:S01]  /*0810*/  STG.E desc[UR6][R12.64], R19 ;  /* 0x000000130c007986 */ /* 0x0087e2000c101906 */
[----:B--2---:R-:W-:-:S04]  /*0820*/  IMAD.WIDE.U32 R6, R8, 0x4, R2 ;  /* 0x0000000408067825 */ /* 0x004fc800078e0002 */
[C---:B------:R-:W-:Y:S02]  /*0830*/  IMAD R21, R9.reuse, UR8, R21 ;  /* 0x0000000809157c24 */ /* 0x040fe4000f8e0215 */
[C---:B------:R-:W-:Y:S01]  /*0840*/  IMAD R0, R9.reuse, UR8, R0 ;  /* 0x0000000809007c24 */ /* 0x040fe2000f8e0200 */
[----:B----4-:R2:W-:Y:S01]  /*0850*/  STG.E desc[UR6][R6.64], R28 ;  /* 0x0000001c06007986 */ /* 0x0105e2000c101906 */
[----:B------:R-:W-:Y:S02]  /*0860*/  IMAD R8, R9, UR8, R8 ;  /* 0x0000000809087c24 */ /* 0x000fe4000f8e0208 */
[----:B---3--:R-:W-:-:S04]  /*0870*/  IMAD.WIDE.U32 R12, R11, 0x4, R2 ;  /* 0x000000040b0c7825 */ /* 0x008fc800078e0002 */
[----:B------:R-:W-:Y:S01]  /*0880*/  IMAD.WIDE.U32 R18, R21, 0x4, R2 ;  /* 0x0000000415127825 */ /* 0x000fe200078e0002 */
[----:B------:R3:W-:Y:S03]  /*0890*/  STG.E desc[UR6][R12.64], R20 ;  /* 0x000000140c007986 */ /* 0x0007e6000c101906 */
[C---:B------:R-:W-:Y:S02]  /*08a0*/  IMAD R21, R9.reuse, UR8, R21 ;  /* 0x0000000809157c24 */ /* 0x040fe4000f8e0215 */
[----:B------:R-:W-:Y:S02]  /*08b0*/  IMAD R11, R9, UR8, R11 ;  /* 0x00000008090b7c24 */ /* 0x000fe4000f8e020b */
[--C-:B--2---:R-:W-:Y:S01]  /*08c0*/  IMAD.WIDE.U32 R6, R8, 0x4, R2.reuse ;  /* 0x0000000408067825 */ /* 0x104fe200078e0002 */
[----:B------:R2:W-:Y:S03]  /*08d0*/  STG.E desc[UR6][R18.64], R26 ;  /* 0x0000001a12007986 */ /* 0x0005e6000c101906 */
[----:B---3--:R-:W-:-:S04]  /*08e0*/  IMAD.WIDE.U32 R12, R0, 0x4, R2 ;  /* 0x00000004000c7825 */ /* 0x008fc800078e0002 */
[C---:B------:R-:W-:Y:S01]  /*08f0*/  IMAD R25, R9.reuse, UR8, R21 ;  /* 0x0000000809197c24 */ /* 0x040fe2000f8e0215 */
[----:B------:R-:W-:Y:S01]  /*0900*/  STG.E desc[UR6][R12.64], R15 ;  /* 0x0000000f0c007986 */ /* 0x000fe2000c101906 */
[----:B------:R-:W-:Y:S02]  /*0910*/  IMAD R0, R9, UR8, R0 ;  /* 0x0000000809007c24 */ /* 0x000fe4000f8e0200 */
[----:B--2---:R-:W-:Y:S01]  /*0920*/  IMAD.WIDE.U32 R18, R11, 0x4, R2 ;  /* 0x000000040b127825 */ /* 0x004fe200078e0002 */
[----:B-1----:R1:W-:Y:S03]  /*0930*/  STG.E desc[UR6][R6.64], R17 ;  /* 0x0000001106007986 */ /* 0x0023e6000c101906 */
[C---:B------:R-:W-:Y:S02]  /*0940*/  IMAD R8, R9.reuse, UR8, R8 ;  /* 0x0000000809087c24 */ /* 0x040fe4000f8e0208 */
[----:B------:R-:W-:-:S02]  /*0950*/  IMAD R11, R9, UR8, R11 ;  /* 0x00000008090b7c24 */ /* 0x000fc4000f8e020b */
[--C-:B------:R-:W-:Y:S01]  /*0960*/  IMAD.WIDE.U32 R20, R21, 0x4, R2.reuse ;  /* 0x0000000415147825 */ /* 0x100fe200078e0002 */
[----:B------:R2:W-:Y:S03]  /*0970*/  STG.E desc[UR6][R18.64], R29 ;  /* 0x0000001d12007986 */ /* 0x0005e6000c101906 */
[----:B-1----:R-:W-:-:S04]  /*0980*/  IMAD.WIDE.U32 R6, R25, 0x4, R2 ;  /* 0x0000000419067825 */ /* 0x002fc800078e0002 */
[C---:B------:R-:W-:Y:S02]  /*0990*/  IMAD R25, R9.reuse, UR8, R0 ;  /* 0x0000000809197c24 */ /* 0x040fe4000f8e0200 */
[----:B------:R-:W-:Y:S01]  /*09a0*/  IMAD.WIDE.U32 R16, R0, 0x4, R2 ;  /* 0x0000000400107825 */ /* 0x000fe200078e0002 */
[----:B0-----:R-:W-:Y:S03]  /*09b0*/  STG.E desc[UR6][R20.64], R27 ;  /* 0x0000001b14007986 */ /* 0x001fe6000c101906 */
[C---:B------:R-:W-:Y:S02]  /*09c0*/  IMAD R15, R9.reuse, UR8, R8 ;  /* 0x00000008090f7c24 */ /* 0x040fe4000f8e0208 */
[----:B------:R-:W-:Y:S01]  /*09d0*/  IMAD.WIDE.U32 R12, R8, 0x4, R2 ;  /* 0x00000004080c7825 */ /* 0x000fe200078e0002 */
[----:B------:R-:W-:Y:S03]  /*09e0*/  STG.E desc[UR6][R16.64], R5 ;  /* 0x0000000510007986 */ /* 0x000fe6000c101906 */
[----:B------:R-:W-:-:S02]  /*09f0*/  IMAD R0, R9, UR8, R11 ;  /* 0x0000000809007c24 */ /* 0x000fc4000f8e020b */
[--C-:B--2---:R-:W-:Y:S01]  /*0a00*/  IMAD.WIDE.U32 R28, R11, 0x4, R2.reuse ;  /* 0x000000040b1c7825 */ /* 0x104fe200078e0002 */
[----:B------:R-:W-:Y:S03]  /*0a10*/  STG.E desc[UR6][R12.64], R24 ;  /* 0x000000180c007986 */ /* 0x000fe6000c101906 */
[--C-:B------:R-:W-:Y:S01]  /*0a20*/  IMAD.WIDE.U32 R18, R25, 0x4, R2.reuse ;  /* 0x0000000419127825 */ /* 0x100fe200078e0002 */
[----:B------:R-:W-:Y:S03]  /*0a30*/  STG.E desc[UR6][R28.64], R10 ;  /* 0x0000000a1c007986 */ /* 0x000fe6000c101906 */
[--C-:B------:R-:W-:Y:S01]  /*0a40*/  IMAD.WIDE.U32 R8, R15, 0x4, R2.reuse ;  /* 0x000000040f087825 */ /* 0x100fe200078e0002 */
[----:B------:R-:W-:Y:S03]  /*0a50*/  STG.E desc[UR6][R6.64], R22 ;  /* 0x0000001606007986 */ /* 0x000fe6000c101906 */
[----:B------:R-:W-:Y:S01]  /*0a60*/  IMAD.WIDE.U32 R2, R0, 0x4, R2 ;  /* 0x0000000400027825 */ /* 0x000fe200078e0002 */
[----:B------:R-:W-:Y:S04]  /*0a70*/  STG.E desc[UR6][R18.64], R23 ;  /* 0x0000001712007986 */ /* 0x000fe8000c101906 */
[----:B------:R-:W-:Y:S04]  /*0a80*/  STG.E desc[UR6][R8.64], R4 ;  /* 0x0000000408007986 */ /* 0x000fe8000c101906 */
[----:B------:R-:W-:Y:S01]  /*0a90*/  STG.E desc[UR6][R2.64], R14 ;  /* 0x0000000e02007986 */ /* 0x000fe2000c101906 */
[----:B------:R-:W-:Y:S05]  /*0aa0*/  EXIT ;  /* 0x000000000000794d */ /* 0x000fea0003800000 */
.L_x_0:
[----:B------:R-:W-:-:S00]  /*0ab0*/  BRA `(.L_x_0) ;  /* 0xfffffffc00fc7947 */ /* 0x000fc0000383ffff */
[----:B------:R-:W-:-:S00]  /*0ac0*/  NOP ;  /* 0x0000000000007918 */ /* 0x000fc00000000000 */
        /* <DEDUP_REMOVED lines=11> */
.L_x_1:


//--------------------- .nv.shared._Z27interveMatriz_compartilhadaPfS_ii --------------------------
	.section	.nv.shared._Z27interveMatriz_compartilhadaPfS_ii,"aw",@nobits
	.sectionflags	@""
	.align	4
.nv.shared._Z27interveMatriz_compartilhadaPfS_ii:
	.zero		2048


//--------------------- .nv.shared.reserved.0     --------------------------
	.section	.nv.shared.reserved.0,"aw",@nobits
	.weak		__nv_reservedSMEM_offset_0_alias
	.size		__nv_reservedSMEM_offset_0_alias, 0, 64
	.other		__nv_reservedSMEM_offset_0_alias,@"STO_CUDA_RESERVED_SHARED STV_DEFAULT"
__nv_reservedSMEM_offset_0_alias:
	.zero		0
	.zero		64


//--------------------- .nv.constant0._Z27interveMatriz_compartilhadaPfS_ii --------------------------
	.section	.nv.constant0._Z27interveMatriz_compartilhadaPfS_ii,"a",@progbits
	.sectionflags	@""
	.align	4
.nv.constant0._Z27interveMatriz_compartilhadaPfS_ii:
	.zero		920


//--------------------- SYMBOLS --------------------------

	.type		.nv.reservedSmem.offset0,@object
	.size		.nv.reservedSmem.offset0,0x4
	.type		.nv.reservedSmem.cap,@object
	.size		.nv.reservedSmem.cap,0x4
